	.headerflags	@"EF_CUDA_TEXMODE_UNIFIED EF_CUDA_64BIT_ADDRESS EF_CUDA_ACCELERATORS EF_CUDA_SM90 EF_CUDA_VIRTUAL_SM(EF_CUDA_SM90)"
	.elftype	@"ET_EXEC"


//--------------------- .nv.info                  --------------------------
	.section	.nv.info,"",@"SHT_CUDA_INFO"
	.align	4


	//----- nvinfo : EIATTR_REGCOUNT
	.align		4
        /*0000*/ 	.byte	0x04, 0x2f
        /*0002*/ 	.short	(.L_3 - .L_2)
	.align		4
.L_2:
        /*0004*/ 	.word	index@(triton_poi_fused__native_batch_norm_legit_no_training_convolution_leaky_relu_3)
        /*0008*/ 	.word	0x0000001a


	//----- nvinfo : EIATTR_MIN_STACK_SIZE
	.align		4
.L_3:
        /*000c*/ 	.byte	0x04, 0x12
        /*000e*/ 	.short	(.L_5 - .L_4)
	.align		4
.L_4:
        /*0010*/ 	.word	index@(triton_poi_fused__native_batch_norm_legit_no_training_convolution_leaky_relu_3)
        /*0014*/ 	.word	0x00000000


	//----- nvinfo : EIATTR_FRAME_SIZE
	.align		4
.L_5:
        /*0018*/ 	.byte	0x04, 0x11
        /*001a*/ 	.short	(.L_7 - .L_6)
	.align		4
.L_6:
        /*001c*/ 	.word	index@(triton_poi_fused__native_batch_norm_legit_no_training_convolution_leaky_relu_3)
        /*0020*/ 	.word	0x00000000


	//----- nvinfo : EIATTR_MIN_STACK_SIZE
	.align		4
.L_7:
        /*0024*/ 	.byte	0x04, 0x12
        /*0026*/ 	.short	(.L_9 - .L_8)
	.align		4
.L_8:
        /*0028*/ 	.word	index@(triton_poi_fused__native_batch_norm_legit_no_training_convolution_leaky_relu_3)
        /*002c*/ 	.word	0x00000000
.L_9:


//--------------------- .nv.info.triton_poi_fused__native_batch_norm_legit_no_training_convolution_leaky_relu_3 --------------------------
	.section	.nv.info.triton_poi_fused__native_batch_norm_legit_no_training_convolution_leaky_relu_3,"",@"SHT_CUDA_INFO"
	.sectionflags	@""
	.align	4


	//----- nvinfo : EIATTR_CUDA_API_VERSION
	.align		4
        /*0000*/ 	.byte	0x04, 0x37
        /*0002*/ 	.short	(.L_11 - .L_10)
.L_10:
        /*0004*/ 	.word	0x0000007c


	//----- nvinfo : EIATTR_KPARAM_INFO
	.align		4
.L_11:
        /*0008*/ 	.byte	0x04, 0x17
        /*000a*/ 	.short	(.L_13 - .L_12)
.L_12:
        /*000c*/ 	.word	0x00000000
        /*0010*/ 	.short	0x0007
        /*0012*/ 	.short	0x0038
        /*0014*/ 	.byte	0x00, 0xf0, 0x11, 0x00


	//----- nvinfo : EIATTR_KPARAM_INFO
	.align		4
.L_13:
        /*0018*/ 	.byte	0x04, 0x17
        /*001a*/ 	.short	(.L_15 - .L_14)
.L_14:
        /*001c*/ 	.word	0x00000000
        /*0020*/ 	.short	0x0006
        /*0022*/ 	.short	0x0030
        /*0024*/ 	.byte	0x00, 0xf4, 0x21, 0x00


	//----- nvinfo : EIATTR_KPARAM_INFO
	.align		4
.L_15:
        /*0028*/ 	.byte	0x04, 0x17
        /*002a*/ 	.short	(.L_17 - .L_16)
.L_16:
        /*002c*/ 	.word	0x00000000
        /*0030*/ 	.short	0x0005
        /*0032*/ 	.short	0x0028
        /*0034*/ 	.byte	0x00, 0xf4, 0x21, 0x00


	//----- nvinfo : EIATTR_KPARAM_INFO
	.align		4
.L_17:
        /*0038*/ 	.byte	0x04, 0x17
        /*003a*/ 	.short	(.L_19 - .L_18)
.L_18:
        /*003c*/ 	.word	0x00000000
        /*0040*/ 	.short	0x0004
        /*0042*/ 	.short	0x0020
        /*0044*/ 	.byte	0x00, 0xf4, 0x21, 0x00


	//----- nvinfo : EIATTR_KPARAM_INFO
	.align		4
.L_19:
        /*0048*/ 	.byte	0x04, 0x17
        /*004a*/ 	.short	(.L_21 - .L_20)
.L_20:
        /*004c*/ 	.word	0x00000000
        /*0050*/ 	.short	0x0003
        /*0052*/ 	.short	0x0018
        /*0054*/ 	.byte	0x00, 0xf4, 0x21, 0x00


	//----- nvinfo : EIATTR_KPARAM_INFO
	.align		4
.L_21:
        /*0058*/ 	.byte	0x04, 0x17
        /*005a*/ 	.short	(.L_23 - .L_22)
.L_22:
        /*005c*/ 	.word	0x00000000
        /*0060*/ 	.short	0x0002
        /*0062*/ 	.short	0x0010
        /*0064*/ 	.byte	0x00, 0xf4, 0x21, 0x00


	//----- nvinfo : EIATTR_KPARAM_INFO
	.align		4
.L_23:
        /*0068*/ 	.byte	0x04, 0x17
        /*006a*/ 	.short	(.L_25 - .L_24)
.L_24:
        /*006c*/ 	.word	0x00000000
        /*0070*/ 	.short	0x0001
        /*0072*/ 	.short	0x0008
        /*0074*/ 	.byte	0x00, 0xf4, 0x21, 0x00


	//----- nvinfo : EIATTR_KPARAM_INFO
	.align		4
.L_25:
        /*0078*/ 	.byte	0x04, 0x17
        /*007a*/ 	.short	(.L_27 - .L_26)
.L_26:
        /*007c*/ 	.word	0x00000000
        /*0080*/ 	.short	0x0000
        /*0082*/ 	.short	0x0000
        /*0084*/ 	.byte	0x00, 0xf4, 0x21, 0x00


	//----- nvinfo : EIATTR_SPARSE_MMA_MASK
	.align		4
.L_27:
        /*0088*/ 	.byte	0x03, 0x50
        /*008a*/ 	.short	0x0000


	//----- nvinfo : EIATTR_MAXREG_COUNT
	.align		4
        /*008c*/ 	.byte	0x03, 0x1b
        /*008e*/ 	.short	0x00ff


	//----- nvinfo : EIATTR_EXIT_INSTR_OFFSETS
	.align		4
        /*0090*/ 	.byte	0x04, 0x1c
        /*0092*/ 	.short	(.L_29 - .L_28)


	//   ....[0]....
.L_28:
        /*0094*/ 	.word	0x00000500


	//   ....[1]....
        /*0098*/ 	.word	0x00000520


	//----- nvinfo : EIATTR_REQNTID
	.align		4
.L_29:
        /*009c*/ 	.byte	0x04, 0x10
        /*009e*/ 	.short	(.L_31 - .L_30)
.L_30:
        /*00a0*/ 	.word	0x00000080
        /*00a4*/ 	.word	0x00000001
        /*00a8*/ 	.word	0x00000001


	//----- nvinfo : EIATTR_CBANK_PARAM_SIZE
	.align		4
.L_31:
        /*00ac*/ 	.byte	0x03, 0x19
        /*00ae*/ 	.short	0x003c


	//----- nvinfo : EIATTR_PARAM_CBANK
	.align		4
        /*00b0*/ 	.byte	0x04, 0x0a
        /*00b2*/ 	.short	(.L_33 - .L_32)
	.align		4
.L_32:
        /*00b4*/ 	.word	index@(.nv.constant0.triton_poi_fused__native_batch_norm_legit_no_training_convolution_leaky_relu_3)
        /*00b8*/ 	.short	0x0210
        /*00ba*/ 	.short	0x003c


	//----- nvinfo : EIATTR_SW_WAR
	.align		4
.L_33:
        /*00bc*/ 	.byte	0x04, 0x36
        /*00be*/ 	.short	(.L_35 - .L_34)
.L_34:
        /*00c0*/ 	.word	0x00000008
.L_35:


//--------------------- .nv.callgraph             --------------------------
	.section	.nv.callgraph,"",@"SHT_CUDA_CALLGRAPH"
	.align	4
	.sectionentsize	8
	.align		4
        /*0000*/ 	.word	0x00000000
	.align		4
        /*0004*/ 	.word	0xffffffff
	.align		4
        /*0008*/ 	.word	0x00000000
	.align		4
        /*000c*/ 	.word	0xfffffffe
	.align		4
        /*0010*/ 	.word	0x00000000
	.align		4
        /*0014*/ 	.word	0xfffffffd
	.align		4
        /*0018*/ 	.word	0x00000000
	.align		4
        /*001c*/ 	.word	0xfffffffc


//--------------------- .nv.constant4             --------------------------
	.section	.nv.constant4,"a",@progbits
	.align	8
	.align		8
.nv.constant4:
        /*0000*/ 	.dword	_$_str
	.align		8
        /*0008*/ 	.dword	_$_str_$_2


//--------------------- .text.triton_poi_fused__native_batch_norm_legit_no_training_convolution_leaky_relu_3 --------------------------
	.section	.text.triton_poi_fused__native_batch_norm_legit_no_training_convolution_leaky_relu_3,"ax",@progbits
	.align	128
        .global         triton_poi_fused__native_batch_norm_legit_no_training_convolution_leaky_relu_3
        .type           triton_poi_fused__native_batch_norm_legit_no_training_convolution_leaky_relu_3,@function
        .size           triton_poi_fused__native_batch_norm_legit_no_training_convolution_leaky_relu_3,(.L_x_1 - triton_poi_fused__native_batch_norm_legit_no_training_convolution_leaky_relu_3)
        .other          triton_poi_fused__native_batch_norm_legit_no_training_convolution_leaky_relu_3,@"STO_CUDA_ENTRY STV_DEFAULT"
triton_poi_fused__native_batch_norm_legit_no_training_convolution_leaky_relu_3:
.text.triton_poi_fused__native_batch_norm_legit_no_training_convolution_leaky_relu_3:
[----:B------:R-:W0:Y:S01]  /*0000*/  LDC R1, c[0x0][0x28] ;  /* 0x00000a00ff017b82 */ /* 0x000e220000000800 */
[----:B------:R-:W1:Y:S07]  /*0010*/  S2R R0, SR_TID.X ;  /* 0x0000000000007919 */ /* 0x000e6e0000002100 */
[----:B------:R-:W2:Y:S01]  /*0020*/  LDC.64 R10, c[0x0][0x230] ;  /* 0x00008c00ff0a7b82 */ /* 0x000ea20000000a00 */
[----:B------:R-:W-:Y:S01]  /*0030*/  CS2R R14, SRZ ;  /* 0x00000000000e7805 */ /* 0x000fe2000001ff00 */
[----:B------:R-:W-:Y:S01]  /*0040*/  ULDC.64 UR4, c[0x0][0x208] ;  /* 0x0000820000047ab9 */ /* 0x000fe20000000a00 */
[----:B------:R-:W3:Y:S05]  /*0050*/  S2R R5, SR_CTAID.X ;  /* 0x0000000000057919 */ /* 0x000eea0000002500 */
[----:B------:R-:W4:Y:S08]  /*0060*/  LDC.64 R16, c[0x0][0x220] ;  /* 0x00008800ff107b82 */ /* 0x000f300000000a00 */
[----:B------:R-:W5:Y:S08]  /*0070*/  LDC.64 R20, c[0x0][0x228] ;  /* 0x00008a00ff147b82 */ /* 0x000f700000000a00 */
[----:B------:R-:W4:Y:S01]  /*0080*/  LDC.64 R8, c[0x0][0x238] ;  /* 0x00008e00ff087b82 */ /* 0x000f220000000a00 */
[----:B-1----:R-:W-:-:S07]  /*0090*/  SHF.L.U32 R0, R0, 0x1, RZ ;  /* 0x0000000100007819 */ /* 0x002fce00000006ff */
[----:B------:R-:W1:Y:S01]  /*00a0*/  LDC.64 R6, c[0x0][0x240] ;  /* 0x00009000ff067b82 */ /* 0x000e620000000a00 */
[----:B---3--:R-:W-:Y:S02]  /*00b0*/  SHF.R.S32.HI R3, RZ, 0x17, R5 ;  /* 0x00000017ff037819 */ /* 0x008fe40000011405 */
[----:B------:R-:W-:Y:S02]  /*00c0*/  LOP3.LUT R0, R0, 0xfe, RZ, 0xc0, !PT ;  /* 0x000000fe00007812 */ /* 0x000fe400078ec0ff */
[----:B------:R-:W-:Y:S02]  /*00d0*/  SGXT R3, R3, 0x1 ;  /* 0x000000010303781a */ /* 0x000fe40000000200 */
[----:B------:R-:W-:Y:S02]  /*00e0*/  LEA R0, R5, R0, 0x8 ;  /* 0x0000000005007211 */ /* 0x000fe400078e40ff */
[----:B------:R-:W3:Y:S02]  /*00f0*/  LDC.64 R4, c[0x0][0x210] ;  /* 0x00008400ff047b82 */ /* 0x000ee40000000a00 */
[----:B------:R-:W-:-:S02]  /*0100*/  LEA.HI R3, R3, R0, RZ, 0x4 ;  /* 0x0000000003037211 */ /* 0x000fc400078f20ff */
[----:B------:R-:W-:Y:S02]  /*0110*/  ISETP.GE.AND P0, PT, R0, 0x800, PT ;  /* 0x000008000000780c */ /* 0x000fe40003f06270 */
[----:B------:R-:W-:-:S04]  /*0120*/  SHF.R.S32.HI R3, RZ, 0x4, R3 ;  /* 0x00000004ff037819 */ /* 0x000fc80000011403 */
[----:B------:R-:W-:-:S04]  /*0130*/  LEA.HI R2, R3, R3, RZ, 0x5 ;  /* 0x0000000303027211 */ /* 0x000fc800078f28ff */
[----:B------:R-:W-:-:S04]  /*0140*/  LOP3.LUT R2, R2, 0xffffffe0, RZ, 0xc0, !PT ;  /* 0xffffffe002027812 */ /* 0x000fc800078ec0ff */
[----:B------:R-:W-:-:S05]  /*0150*/  IADD3 R19, R3, -R2, RZ ;  /* 0x8000000203137210 */ /* 0x000fca0007ffe0ff */
[----:B--2---:R-:W-:-:S05]  /*0160*/  IMAD.WIDE R10, R19, 0x4, R10 ;  /* 0x00000004130a7825 */ /* 0x004fca00078e020a */
[----:B------:R-:W2:Y:S04]  /*0170*/  @!P0 LDG.E.EL R14, desc[UR4][R10.64] ;  /* 0x000000040a0e8981 */ /* 0x000ea8000c2e1900 */
[----:B------:R1:W2:Y:S01]  /*0180*/  @!P0 LDG.E.EL R15, desc[UR4][R10.64] ;  /* 0x000000040a0f8981 */ /* 0x0002a2000c2e1900 */
[----:B------:R-:W-:Y:S02]  /*0190*/  CS2R R12, SRZ ;  /* 0x00000000000c7805 */ /* 0x000fe4000001ff00 */
[----:B------:R-:W-:Y:S01]  /*01a0*/  CS2R R2, SRZ ;  /* 0x0000000000027805 */ /* 0x000fe2000001ff00 */
[----:B---3--:R-:W-:-:S04]  /*01b0*/  IMAD.WIDE R4, R0, 0x4, R4 ;  /* 0x0000000400047825 */ /* 0x008fc800078e0204 */
[C---:B----4-:R-:W-:Y:S01]  /*01c0*/  IMAD.WIDE R16, R19.reuse, 0x4, R16 ;  /* 0x0000000413107825 */ /* 0x050fe200078e0210 */
[----:B------:R-:W3:Y:S01]  /*01d0*/  @!P0 LDG.E.64 R2, desc[UR4][R4.64] ;  /* 0x0000000404028981 */ /* 0x000ee2000c1e1b00 */
[----:B-1----:R-:W-:Y:S02]  /*01e0*/  CS2R R10, SRZ ;  /* 0x00000000000a7805 */ /* 0x002fe4000001ff00 */
[C---:B-----5:R-:W-:Y:S01]  /*01f0*/  IMAD.WIDE R22, R19.reuse, 0x4, R20 ;  /* 0x0000000413167825 */ /* 0x060fe200078e0214 */
[----:B------:R-:W3:Y:S04]  /*0200*/  @!P0 LDG.E.EL R12, desc[UR4][R16.64] ;  /* 0x00000004100c8981 */ /* 0x000ee8000c2e1900 */
[----:B------:R-:W4:Y:S01]  /*0210*/  @!P0 LDG.E.EL R13, desc[UR4][R16.64] ;  /* 0x00000004100d8981 */ /* 0x000f22000c2e1900 */
[----:B0-----:R-:W-:Y:S01]  /*0220*/  IMAD.WIDE R8, R19, 0x4, R8 ;  /* 0x0000000413087825 */ /* 0x001fe200078e0208 */
[----:B------:R-:W-:-:S02]  /*0230*/  CS2R R20, SRZ ;  /* 0x0000000000147805 */ /* 0x000fc4000001ff00 */
[----:B------:R-:W5:Y:S01]  /*0240*/  @!P0 LDG.E.EL R11, desc[UR4][R22.64] ;  /* 0x00000004160b8981 */ /* 0x000f62000c2e1900 */
[----:B------:R-:W-:Y:S01]  /*0250*/  IMAD.WIDE R6, R19, 0x4, R6 ;  /* 0x0000000413067825 */ /* 0x000fe200078e0206 */
[----:B------:R-:W-:Y:S02]  /*0260*/  CS2R R18, SRZ ;  /* 0x0000000000127805 */ /* 0x000fe4000001ff00 */
[----:B------:R-:W3:Y:S04]  /*0270*/  @!P0 LDG.E.EL R10, desc[UR4][R22.64] ;  /* 0x00000004160a8981 */ /* 0x000ee8000c2e1900 */
[----:B------:R-:W3:Y:S04]  /*0280*/  @!P0 LDG.E.EL R20, desc[UR4][R8.64] ;  /* 0x0000000408148981 */ /* 0x000ee8000c2e1900 */
[----:B------:R-:W3:Y:S04]  /*0290*/  @!P0 LDG.E.EL R21, desc[UR4][R8.64] ;  /* 0x0000000408158981 */ /* 0x000ee8000c2e1900 */
[----:B------:R-:W3:Y:S04]  /*02a0*/  @!P0 LDG.E.EL R19, desc[UR4][R6.64] ;  /* 0x0000000406138981 */ /* 0x000ee8000c2e1900 */
[----:B------:R0:W3:Y:S02]  /*02b0*/  @!P0 LDG.E.EL R18, desc[UR4][R6.64] ;  /* 0x0000000406128981 */ /* 0x0000e4000c2e1900 */
[----:B0-----:R-:W-:Y:S01]  /*02c0*/  HFMA2.MMA R6, -RZ, RZ, 1.625, 0 ;  /* 0x3e800000ff067435 */ /* 0x001fe200000001ff */
[----:B--2---:R-:W-:Y:S01]  /*02d0*/  FADD R14, R14, 9.9999997473787516356e-06 ;  /* 0x3727c5ac0e0e7421 */ /* 0x004fe20000000000 */
[----:B------:R-:W-:-:S03]  /*02e0*/  FADD R15, R15, 9.9999997473787516356e-06 ;  /* 0x3727c5ac0f0f7421 */ /* 0x000fc60000000000 */
[----:B------:R-:W0:Y:S08]  /*02f0*/  MUFU.SQRT R16, R14 ;  /* 0x0000000e00107308 */ /* 0x000e300000002000 */
[----:B------:R-:W1:Y:S01]  /*0300*/  MUFU.SQRT R17, R15 ;  /* 0x0000000f00117308 */ /* 0x000e620000002000 */
[C---:B0-----:R-:W-:Y:S02]  /*0310*/  FSETP.GT.AND P1, PT, R16.reuse, 8.50705917302346158658e+37, PT ;  /* 0x7e8000001000780b */ /* 0x041fe40003f24000 */
[----:B------:R-:W-:-:S02]  /*0320*/  FSETP.GEU.AND P3, PT, R16, 1.175494350822287508e-38, PT ;  /* 0x008000001000780b */ /* 0x000fc40003f6e000 */
[C---:B-1----:R-:W-:Y:S02]  /*0330*/  FSETP.GT.AND P2, PT, R17.reuse, 8.50705917302346158658e+37, PT ;  /* 0x7e8000001100780b */ /* 0x042fe40003f44000 */
[----:B------:R-:W-:-:S07]  /*0340*/  FSETP.GEU.AND P4, PT, R17, 1.175494350822287508e-38, PT ;  /* 0x008000001100780b */ /* 0x000fce0003f8e000 */
[----:B------:R-:W-:-:S04]  /*0350*/  @P1 FMUL R16, R16, 0.25 ;  /* 0x3e80000010101820 */ /* 0x000fc80000400000 */
[----:B------:R-:W-:Y:S01]  /*0360*/  @!P3 FMUL R16, R16, 16777216 ;  /* 0x4b8000001010b820 */ /* 0x000fe20000400000 */
[----:B------:R-:W-:-:S04]  /*0370*/  @P2 FMUL R17, R17, 0.25 ;  /* 0x3e80000011112820 */ /* 0x000fc80000400000 */
[----:B------:R-:W-:Y:S01]  /*0380*/  @!P4 FMUL R17, R17, 16777216 ;  /* 0x4b8000001111c820 */ /* 0x000fe20000400000 */
[----:B------:R-:W0:Y:S01]  /*0390*/  MUFU.RCP R16, R16 ;  /* 0x0000001000107308 */ /* 0x000e220000001000 */
[----:B------:R-:W-:-:S07]  /*03a0*/  FSEL R7, R6, 1, P1 ;  /* 0x3f80000006077808 */ /* 0x000fce0000800000 */
[----:B------:R-:W1:Y:S01]  /*03b0*/  MUFU.RCP R17, R17 ;  /* 0x0000001100117308 */ /* 0x000e620000001000 */
[----:B------:R-:W-:Y:S01]  /*03c0*/  FSEL R6, R6, 1, P2 ;  /* 0x3f80000006067808 */ /* 0x000fe20001000000 */
[----:B------:R-:W-:Y:S01]  /*03d0*/  @!P3 FMUL R7, R7, 16777216 ;  /* 0x4b8000000707b820 */ /* 0x000fe20000400000 */
[----:B---3--:R-:W-:Y:S01]  /*03e0*/  FADD R3, R12, R3 ;  /* 0x000000030c037221 */ /* 0x008fe20000000000 */
[----:B----4-:R-:W-:Y:S02]  /*03f0*/  FADD R2, R13, R2 ;  /* 0x000000020d027221 */ /* 0x010fe40000000000 */
[----:B------:R-:W-:Y:S01]  /*0400*/  @!P4 FMUL R6, R6, 16777216 ;  /* 0x4b8000000606c820 */ /* 0x000fe20000400000 */
[----:B0-----:R-:W-:Y:S01]  /*0410*/  FMUL R8, R16, R7 ;  /* 0x0000000710087220 */ /* 0x001fe20000400000 */
[----:B-----5:R-:W-:Y:S01]  /*0420*/  FADD R11, R2, -R11 ;  /* 0x8000000b020b7221 */ /* 0x020fe20000000000 */
[----:B------:R-:W-:Y:S01]  /*0430*/  FADD R10, R3, -R10 ;  /* 0x8000000a030a7221 */ /* 0x000fe20000000000 */
[----:B-1----:R-:W-:-:S02]  /*0440*/  FMUL R9, R17, R6 ;  /* 0x0000000611097220 */ /* 0x002fc40000400000 */
[----:B------:R-:W0:Y:S01]  /*0450*/  LDC.64 R6, c[0x0][0x218] ;  /* 0x00008600ff067b82 */ /* 0x000e220000000a00 */
[----:B------:R-:W-:Y:S01]  /*0460*/  FMUL R8, R11, R8 ;  /* 0x000000080b087220 */ /* 0x000fe20000400000 */
[----:B------:R-:W-:-:S03]  /*0470*/  FMUL R9, R10, R9 ;  /* 0x000000090a097220 */ /* 0x000fc60000400000 */
[----:B------:R-:W-:Y:S01]  /*0480*/  FFMA R8, R8, R20, R19 ;  /* 0x0000001408087223 */ /* 0x000fe20000000013 */
[----:B------:R-:W-:-:S04]  /*0490*/  FFMA R9, R9, R21, R18 ;  /* 0x0000001509097223 */ /* 0x000fc80000000012 */
[C---:B------:R-:W-:Y:S02]  /*04a0*/  FSETP.GT.AND P1, PT, R8.reuse, RZ, PT ;  /* 0x000000ff0800720b */ /* 0x040fe40003f24000 */
[----:B------:R-:W-:Y:S01]  /*04b0*/  FSETP.GT.AND P2, PT, R9, RZ, PT ;  /* 0x000000ff0900720b */ /* 0x000fe20003f44000 */
[----:B------:R1:W-:Y:S10]  /*04c0*/  @!P0 STG.E.64 desc[UR4][R4.64], R2 ;  /* 0x0000000204008986 */ /* 0x0003f4000c101b04 */
[----:B------:R-:W-:Y:S01]  /*04d0*/  @!P1 FMUL R8, R8, 0.10000000149011611938 ;  /* 0x3dcccccd08089820 */ /* 0x000fe20000400000 */
[----:B0-----:R-:W-:-:S04]  /*04e0*/  IMAD.WIDE R6, R0, 0x4, R6 ;  /* 0x0000000400067825 */ /* 0x001fc800078e0206 */
[----:B------:R-:W-:Y:S01]  /*04f0*/  @!P2 FMUL R9, R9, 0.10000000149011611938 ;  /* 0x3dcccccd0909a820 */ /* 0x000fe20000400000 */
[----:B------:R-:W-:Y:S06]  /*0500*/  @P0 EXIT ;  /* 0x000000000000094d */ /* 0x000fec0003800000 */
[----:B------:R-:W-:Y:S01]  /*0510*/  STG.E.64 desc[UR4][R6.64], R8 ;  /* 0x0000000806007986 */ /* 0x000fe2000c101b04 */
[----:B------:R-:W-:Y:S05]  /*0520*/  EXIT ;  /* 0x000000000000794d */ /* 0x000fea0003800000 */
.L_x_0:
[----:B------:R-:W-:-:S00]  /*0530*/  BRA `(.L_x_0) ;  /* 0xfffffffc00fc7947 */ /* 0x000fc0000383ffff */
[----:B------:R-:W-:-:S00]  /*0540*/  NOP ;  /* 0x0000000000007918 */ /* 0x000fc00000000000 */
        /* <DEDUP_REMOVED lines=11> */
.L_x_1:


//--------------------- .nv.global.init           --------------------------
	.section	.nv.global.init,"aw",@progbits
.nv.global.init:
	.type		_$_str,@object
	.size		_$_str,(_$_str_$_2 - _$_str)
_$_str:
        /*0000*/ 	.byte	0x5f, 0x5f, 0x43, 0x55, 0x44, 0x41, 0x5f, 0x46, 0x54, 0x5a, 0x00
	.type		_$_str_$_2,@object
	.size		_$_str_$_2,(.L_1 - _$_str_$_2)
_$_str_$_2:
        /*000b*/ 	.byte	0x5f, 0x5f, 0x43, 0x55, 0x44, 0x41, 0x5f, 0x50, 0x52, 0x45, 0x43, 0x5f, 0x53, 0x51, 0x52, 0x54
        /*001b*/ 	.byte	0x00
.L_1:


//--------------------- .nv.constant0.triton_poi_fused__native_batch_norm_legit_no_training_convolution_leaky_relu_3 --------------------------
	.section	.nv.constant0.triton_poi_fused__native_batch_norm_legit_no_training_convolution_leaky_relu_3,"a",@progbits
	.sectionflags	@""
	.align	4
.nv.constant0.triton_poi_fused__native_batch_norm_legit_no_training_convolution_leaky_relu_3:
	.zero		588
